	.headerflags	@"EF_CUDA_TEXMODE_UNIFIED EF_CUDA_64BIT_ADDRESS EF_CUDA_ACCELERATORS EF_CUDA_SM90 EF_CUDA_VIRTUAL_SM(EF_CUDA_SM90)"
	.elftype	@"ET_EXEC"


//--------------------- .nv.info                  --------------------------
	.section	.nv.info,"",@"SHT_CUDA_INFO"
	.align	4


	//----- nvinfo : EIATTR_REGCOUNT
	.align		4
        /*0000*/ 	.byte	0x04, 0x2f
        /*0002*/ 	.short	(.L_3 - .L_2)
	.align		4
.L_2:
        /*0004*/ 	.word	index@(triton_poi_fused__native_batch_norm_legit_no_training_add_57)
        /*0008*/ 	.word	0x0000001a


	//----- nvinfo : EIATTR_MIN_STACK_SIZE
	.align		4
.L_3:
        /*000c*/ 	.byte	0x04, 0x12
        /*000e*/ 	.short	(.L_5 - .L_4)
	.align		4
.L_4:
        /*0010*/ 	.word	index@(triton_poi_fused__native_batch_norm_legit_no_training_add_57)
        /*0014*/ 	.word	0x00000000


	//----- nvinfo : EIATTR_FRAME_SIZE
	.align		4
.L_5:
        /*0018*/ 	.byte	0x04, 0x11
        /*001a*/ 	.short	(.L_7 - .L_6)
	.align		4
.L_6:
        /*001c*/ 	.word	index@(triton_poi_fused__native_batch_norm_legit_no_training_add_57)
        /*0020*/ 	.word	0x00000000


	//----- nvinfo : EIATTR_MIN_STACK_SIZE
	.align		4
.L_7:
        /*0024*/ 	.byte	0x04, 0x12
        /*0026*/ 	.short	(.L_9 - .L_8)
	.align		4
.L_8:
        /*0028*/ 	.word	index@(triton_poi_fused__native_batch_norm_legit_no_training_add_57)
        /*002c*/ 	.word	0x00000000
.L_9:


//--------------------- .nv.info.triton_poi_fused__native_batch_norm_legit_no_training_add_57 --------------------------
	.section	.nv.info.triton_poi_fused__native_batch_norm_legit_no_training_add_57,"",@"SHT_CUDA_INFO"
	.sectionflags	@""
	.align	4


	//----- nvinfo : EIATTR_CUDA_API_VERSION
	.align		4
        /*0000*/ 	.byte	0x04, 0x37
        /*0002*/ 	.short	(.L_11 - .L_10)
.L_10:
        /*0004*/ 	.word	0x0000007c


	//----- nvinfo : EIATTR_KPARAM_INFO
	.align		4
.L_11:
        /*0008*/ 	.byte	0x04, 0x17
        /*000a*/ 	.short	(.L_13 - .L_12)
.L_12:
        /*000c*/ 	.word	0x00000000
        /*0010*/ 	.short	0x0007
        /*0012*/ 	.short	0x0038
        /*0014*/ 	.byte	0x00, 0xf0, 0x11, 0x00


	//----- nvinfo : EIATTR_KPARAM_INFO
	.align		4
.L_13:
        /*0018*/ 	.byte	0x04, 0x17
        /*001a*/ 	.short	(.L_15 - .L_14)
.L_14:
        /*001c*/ 	.word	0x00000000
        /*0020*/ 	.short	0x0006
        /*0022*/ 	.short	0x0030
        /*0024*/ 	.byte	0x00, 0xf4, 0x21, 0x00


	//----- nvinfo : EIATTR_KPARAM_INFO
	.align		4
.L_15:
        /*0028*/ 	.byte	0x04, 0x17
        /*002a*/ 	.short	(.L_17 - .L_16)
.L_16:
        /*002c*/ 	.word	0x00000000
        /*0030*/ 	.short	0x0005
        /*0032*/ 	.short	0x0028
        /*0034*/ 	.byte	0x00, 0xf4, 0x21, 0x00


	//----- nvinfo : EIATTR_KPARAM_INFO
	.align		4
.L_17:
        /*0038*/ 	.byte	0x04, 0x17
        /*003a*/ 	.short	(.L_19 - .L_18)
.L_18:
        /*003c*/ 	.word	0x00000000
        /*0040*/ 	.short	0x0004
        /*0042*/ 	.short	0x0020
        /*0044*/ 	.byte	0x00, 0xf4, 0x21, 0x00


	//----- nvinfo : EIATTR_KPARAM_INFO
	.align		4
.L_19:
        /*0048*/ 	.byte	0x04, 0x17
        /*004a*/ 	.short	(.L_21 - .L_20)
.L_20:
        /*004c*/ 	.word	0x00000000
        /*0050*/ 	.short	0x0003
        /*0052*/ 	.short	0x0018
        /*0054*/ 	.byte	0x00, 0xf4, 0x21, 0x00


	//----- nvinfo : EIATTR_KPARAM_INFO
	.align		4
.L_21:
        /*0058*/ 	.byte	0x04, 0x17
        /*005a*/ 	.short	(.L_23 - .L_22)
.L_22:
        /*005c*/ 	.word	0x00000000
        /*0060*/ 	.short	0x0002
        /*0062*/ 	.short	0x0010
        /*0064*/ 	.byte	0x00, 0xf4, 0x21, 0x00


	//----- nvinfo : EIATTR_KPARAM_INFO
	.align		4
.L_23:
        /*0068*/ 	.byte	0x04, 0x17
        /*006a*/ 	.short	(.L_25 - .L_24)
.L_24:
        /*006c*/ 	.word	0x00000000
        /*0070*/ 	.short	0x0001
        /*0072*/ 	.short	0x0008
        /*0074*/ 	.byte	0x00, 0xf4, 0x21, 0x00


	//----- nvinfo : EIATTR_KPARAM_INFO
	.align		4
.L_25:
        /*0078*/ 	.byte	0x04, 0x17
        /*007a*/ 	.short	(.L_27 - .L_26)
.L_26:
        /*007c*/ 	.word	0x00000000
        /*0080*/ 	.short	0x0000
        /*0082*/ 	.short	0x0000
        /*0084*/ 	.byte	0x00, 0xf4, 0x21, 0x00


	//----- nvinfo : EIATTR_SPARSE_MMA_MASK
	.align		4
.L_27:
        /*0088*/ 	.byte	0x03, 0x50
        /*008a*/ 	.short	0x0000


	//----- nvinfo : EIATTR_MAXREG_COUNT
	.align		4
        /*008c*/ 	.byte	0x03, 0x1b
        /*008e*/ 	.short	0x00ff


	//----- nvinfo : EIATTR_EXIT_INSTR_OFFSETS
	.align		4
        /*0090*/ 	.byte	0x04, 0x1c
        /*0092*/ 	.short	(.L_29 - .L_28)


	//   ....[0]....
.L_28:
        /*0094*/ 	.word	0x00000430


	//   ....[1]....
        /*0098*/ 	.word	0x00000450


	//----- nvinfo : EIATTR_REQNTID
	.align		4
.L_29:
        /*009c*/ 	.byte	0x04, 0x10
        /*009e*/ 	.short	(.L_31 - .L_30)
.L_30:
        /*00a0*/ 	.word	0x00000080
        /*00a4*/ 	.word	0x00000001
        /*00a8*/ 	.word	0x00000001


	//----- nvinfo : EIATTR_CBANK_PARAM_SIZE
	.align		4
.L_31:
        /*00ac*/ 	.byte	0x03, 0x19
        /*00ae*/ 	.short	0x003c


	//----- nvinfo : EIATTR_PARAM_CBANK
	.align		4
        /*00b0*/ 	.byte	0x04, 0x0a
        /*00b2*/ 	.short	(.L_33 - .L_32)
	.align		4
.L_32:
        /*00b4*/ 	.word	index@(.nv.constant0.triton_poi_fused__native_batch_norm_legit_no_training_add_57)
        /*00b8*/ 	.short	0x0210
        /*00ba*/ 	.short	0x003c


	//----- nvinfo : EIATTR_SW_WAR
	.align		4
.L_33:
        /*00bc*/ 	.byte	0x04, 0x36
        /*00be*/ 	.short	(.L_35 - .L_34)
.L_34:
        /*00c0*/ 	.word	0x00000008
.L_35:


//--------------------- .nv.callgraph             --------------------------
	.section	.nv.callgraph,"",@"SHT_CUDA_CALLGRAPH"
	.align	4
	.sectionentsize	8
	.align		4
        /*0000*/ 	.word	0x00000000
	.align		4
        /*0004*/ 	.word	0xffffffff
	.align		4
        /*0008*/ 	.word	0x00000000
	.align		4
        /*000c*/ 	.word	0xfffffffe
	.align		4
        /*0010*/ 	.word	0x00000000
	.align		4
        /*0014*/ 	.word	0xfffffffd
	.align		4
        /*0018*/ 	.word	0x00000000
	.align		4
        /*001c*/ 	.word	0xfffffffc


//--------------------- .nv.constant4             --------------------------
	.section	.nv.constant4,"a",@progbits
	.align	8
	.align		8
.nv.constant4:
        /*0000*/ 	.dword	_$_str
	.align		8
        /*0008*/ 	.dword	_$_str_$_2


//--------------------- .text.triton_poi_fused__native_batch_norm_legit_no_training_add_57 --------------------------
	.section	.text.triton_poi_fused__native_batch_norm_legit_no_training_add_57,"ax",@progbits
	.align	128
        .global         triton_poi_fused__native_batch_norm_legit_no_training_add_57
        .type           triton_poi_fused__native_batch_norm_legit_no_training_add_57,@function
        .size           triton_poi_fused__native_batch_norm_legit_no_training_add_57,(.L_x_1 - triton_poi_fused__native_batch_norm_legit_no_training_add_57)
        .other          triton_poi_fused__native_batch_norm_legit_no_training_add_57,@"STO_CUDA_ENTRY STV_DEFAULT"
triton_poi_fused__native_batch_norm_legit_no_training_add_57:
.text.triton_poi_fused__native_batch_norm_legit_no_training_add_57:
[----:B------:R-:W0:Y:S01]  /*0000*/  LDC R1, c[0x0][0x28] ;  /* 0x00000a00ff017b82 */ /* 0x000e220000000800 */
[----:B------:R-:W1:Y:S07]  /*0010*/  S2R R0, SR_TID.X ;  /* 0x0000000000007919 */ /* 0x000e6e0000002100 */
[----:B------:R-:W2:Y:S01]  /*0020*/  LDC.64 R12, c[0x0][0x220] ;  /* 0x00008800ff0c7b82 */ /* 0x000ea20000000a00 */
[----:B------:R-:W-:Y:S01]  /*0030*/  CS2R R6, SRZ ;  /* 0x0000000000067805 */ /* 0x000fe2000001ff00 */
[----:B------:R-:W-:Y:S01]  /*0040*/  ULDC.64 UR4, c[0x0][0x208] ;  /* 0x0000820000047ab9 */ /* 0x000fe20000000a00 */
[----:B------:R-:W3:Y:S05]  /*0050*/  S2R R3, SR_CTAID.X ;  /* 0x0000000000037919 */ /* 0x000eea0000002500 */
[----:B------:R-:W4:Y:S08]  /*0060*/  LDC.64 R16, c[0x0][0x210] ;  /* 0x00008400ff107b82 */ /* 0x000f300000000a00 */
[----:B------:R-:W5:Y:S08]  /*0070*/  LDC.64 R18, c[0x0][0x218] ;  /* 0x00008600ff127b82 */ /* 0x000f700000000a00 */
[----:B------:R-:W5:Y:S01]  /*0080*/  LDC.64 R20, c[0x0][0x228] ;  /* 0x00008a00ff147b82 */ /* 0x000f620000000a00 */
[----:B-1----:R-:W-:-:S07]  /*0090*/  SHF.L.U32 R0, R0, 0x1, RZ ;  /* 0x0000000100007819 */ /* 0x002fce00000006ff */
[----:B------:R-:W1:Y:S01]  /*00a0*/  LDC.64 R22, c[0x0][0x230] ;  /* 0x00008c00ff167b82 */ /* 0x000e620000000a00 */
[----:B------:R-:W-:-:S04]  /*00b0*/  LOP3.LUT R0, R0, 0xfe, RZ, 0xc0, !PT ;  /* 0x000000fe00007812 */ /* 0x000fc800078ec0ff */
[----:B---3--:R-:W-:-:S03]  /*00c0*/  LEA R0, R3, R0, 0x8 ;  /* 0x0000000003007211 */ /* 0x008fc600078e40ff */
[----:B------:R-:W3:Y:S01]  /*00d0*/  LDC.64 R8, c[0x0][0x238] ;  /* 0x00008e00ff087b82 */ /* 0x000ee20000000a00 */
[C---:B------:R-:W-:Y:S01]  /*00e0*/  ISETP.GE.AND P4, PT, R0.reuse, 0x600, PT ;  /* 0x000006000000780c */ /* 0x040fe20003f86270 */
[----:B------:R-:W-:-:S05]  /*00f0*/  IMAD.HI R2, R0, 0x2aaaaaab, RZ ;  /* 0x2aaaaaab00027827 */ /* 0x000fca00078e02ff */
[----:B------:R-:W-:-:S04]  /*0100*/  SHF.R.U32.HI R3, RZ, 0x1f, R2 ;  /* 0x0000001fff037819 */ /* 0x000fc80000011602 */
[----:B------:R-:W-:-:S05]  /*0110*/  LEA.HI R3, R2, R3, RZ, 0x1c ;  /* 0x0000000302037211 */ /* 0x000fca00078fe0ff */
[----:B------:R-:W-:-:S04]  /*0120*/  IMAD R10, R3, -0x60, R0 ;  /* 0xffffffa0030a7824 */ /* 0x000fc800078e0200 */
[----:B--2---:R-:W-:-:S05]  /*0130*/  IMAD.WIDE R12, R10, 0x4, R12 ;  /* 0x000000040a0c7825 */ /* 0x004fca00078e020c */
[----:B------:R2:W3:Y:S01]  /*0140*/  @!P4 LDG.E.EL.64 R6, desc[UR4][R12.64] ;  /* 0x000000040c06c981 */ /* 0x0004e2000c2e1b00 */
[----:B------:R-:W-:Y:S02]  /*0150*/  CS2R R2, SRZ ;  /* 0x0000000000027805 */ /* 0x000fe4000001ff00 */
[----:B------:R-:W-:Y:S01]  /*0160*/  CS2R R4, SRZ ;  /* 0x0000000000047805 */ /* 0x000fe2000001ff00 */
[----:B----4-:R-:W-:-:S04]  /*0170*/  IMAD.WIDE R16, R0, 0x4, R16 ;  /* 0x0000000400107825 */ /* 0x010fc800078e0210 */
[C---:B-----5:R-:W-:Y:S01]  /*0180*/  IMAD.WIDE R18, R10.reuse, 0x4, R18 ;  /* 0x000000040a127825 */ /* 0x060fe200078e0212 */
[----:B------:R-:W4:Y:S01]  /*0190*/  @!P4 LDG.E.64 R2, desc[UR4][R16.64] ;  /* 0x000000041002c981 */ /* 0x000f22000c1e1b00 */
[----:B--2---:R-:W-:Y:S02]  /*01a0*/  CS2R R12, SRZ ;  /* 0x00000000000c7805 */ /* 0x004fe4000001ff00 */
[C---:B0-----:R-:W-:Y:S01]  /*01b0*/  IMAD.WIDE R20, R10.reuse, 0x4, R20 ;  /* 0x000000040a147825 */ /* 0x041fe200078e0214 */
[----:B------:R-:W4:Y:S03]  /*01c0*/  @!P4 LDG.E.EL.64 R4, desc[UR4][R18.64] ;  /* 0x000000041204c981 */ /* 0x000f26000c2e1b00 */
[----:B-1----:R-:W-:Y:S01]  /*01d0*/  IMAD.WIDE R22, R10, 0x4, R22 ;  /* 0x000000040a167825 */ /* 0x002fe200078e0216 */
[----:B------:R-:W-:Y:S02]  /*01e0*/  CS2R R10, SRZ ;  /* 0x00000000000a7805 */ /* 0x000fe4000001ff00 */
[----:B------:R-:W-:Y:S01]  /*01f0*/  CS2R R14, SRZ ;  /* 0x00000000000e7805 */ /* 0x000fe2000001ff00 */
[----:B------:R-:W2:Y:S01]  /*0200*/  @!P4 LDG.E.EL.64 R12, desc[UR4][R20.64] ;  /* 0x00000004140cc981 */ /* 0x000ea2000c2e1b00 */
[----:B---3--:R-:W-:-:S03]  /*0210*/  IMAD.WIDE R8, R0, 0x4, R8 ;  /* 0x0000000400087825 */ /* 0x008fc600078e0208 */
[----:B------:R-:W2:Y:S04]  /*0220*/  @!P4 LDG.E.EL.64 R10, desc[UR4][R22.64] ;  /* 0x00000004160ac981 */ /* 0x000ea8000c2e1b00 */
[----:B------:R0:W3:Y:S02]  /*0230*/  @!P4 LDG.E.64 R14, desc[UR4][R8.64] ;  /* 0x00000004080ec981 */ /* 0x0000e4000c1e1b00 */
[----:B0-----:R-:W-:Y:S01]  /*0240*/  HFMA2.MMA R8, -RZ, RZ, 1.625, 0 ;  /* 0x3e800000ff087435 */ /* 0x001fe200000001ff */
[----:B------:R-:W-:Y:S01]  /*0250*/  FADD R6, R6, 0.0010000000474974513054 ;  /* 0x3a83126f06067421 */ /* 0x000fe20000000000 */
[----:B------:R-:W-:-:S03]  /*0260*/  FADD R7, R7, 0.0010000000474974513054 ;  /* 0x3a83126f07077421 */ /* 0x000fc60000000000 */
[----:B------:R-:W0:Y:S08]  /*0270*/  MUFU.SQRT R16, R6 ;  /* 0x0000000600107308 */ /* 0x000e300000002000 */
[----:B------:R1:W5:Y:S01]  /*0280*/  MUFU.SQRT R17, R7 ;  /* 0x0000000700117308 */ /* 0x0003620000002000 */
[----:B----4-:R-:W-:Y:S01]  /*0290*/  FADD R3, -R5, R3 ;  /* 0x0000000305037221 */ /* 0x010fe20000000100 */
[----:B------:R-:W-:Y:S01]  /*02a0*/  FADD R2, -R4, R2 ;  /* 0x0000000204027221 */ /* 0x000fe20000000100 */
[----:B0-----:R-:W-:-:S02]  /*02b0*/  FSETP.GT.AND P0, PT, R16, 8.50705917302346158658e+37, PT ;  /* 0x7e8000001000780b */ /* 0x001fc40003f04000 */
[----:B------:R-:W-:Y:S01]  /*02c0*/  FSETP.GEU.AND P2, PT, R16, 1.175494350822287508e-38, PT ;  /* 0x008000001000780b */ /* 0x000fe20003f4e000 */
[----:B-1----:R-:W0:Y:S01]  /*02d0*/  LDC.64 R6, c[0x0][0x240] ;  /* 0x00009000ff067b82 */ /* 0x002e220000000a00 */
[C---:B------:R-:W-:Y:S02]  /*02e0*/  FSEL R9, R8.reuse, 1, P0 ;  /* 0x3f80000008097808 */ /* 0x040fe40000000000 */
[C---:B-----5:R-:W-:Y:S02]  /*02f0*/  FSETP.GT.AND P1, PT, R17.reuse, 8.50705917302346158658e+37, PT ;  /* 0x7e8000001100780b */ /* 0x060fe40003f24000 */
[----:B------:R-:W-:Y:S02]  /*0300*/  FSETP.GEU.AND P3, PT, R17, 1.175494350822287508e-38, PT ;  /* 0x008000001100780b */ /* 0x000fe40003f6e000 */
[----:B------:R-:W-:-:S03]  /*0310*/  FSEL R8, R8, 1, P1 ;  /* 0x3f80000008087808 */ /* 0x000fc60000800000 */
[----:B------:R-:W-:Y:S02]  /*0320*/  @P0 FMUL R16, R16, 0.25 ;  /* 0x3e80000010100820 */ /* 0x000fe40000400000 */
[----:B------:R-:W-:Y:S02]  /*0330*/  @!P2 FMUL R9, R9, 16777216 ;  /* 0x4b8000000909a820 */ /* 0x000fe40000400000 */
[----:B------:R-:W-:Y:S02]  /*0340*/  @!P2 FMUL R16, R16, 16777216 ;  /* 0x4b8000001010a820 */ /* 0x000fe40000400000 */
[----:B------:R-:W-:-:S04]  /*0350*/  @P1 FMUL R17, R17, 0.25 ;  /* 0x3e80000011111820 */ /* 0x000fc80000400000 */
[----:B------:R-:W1:Y:S01]  /*0360*/  MUFU.RCP R16, R16 ;  /* 0x0000001000107308 */ /* 0x000e620000001000 */
[----:B------:R-:W-:Y:S01]  /*0370*/  @!P3 FMUL R8, R8, 16777216 ;  /* 0x4b8000000808b820 */ /* 0x000fe20000400000 */
[----:B------:R-:W-:Y:S01]  /*0380*/  @!P3 FMUL R17, R17, 16777216 ;  /* 0x4b8000001111b820 */ /* 0x000fe20000400000 */
[----:B0-----:R-:W-:-:S05]  /*0390*/  IMAD.WIDE R6, R0, 0x4, R6 ;  /* 0x0000000400067825 */ /* 0x001fca00078e0206 */
[----:B------:R-:W0:Y:S01]  /*03a0*/  MUFU.RCP R17, R17 ;  /* 0x0000001100117308 */ /* 0x000e220000001000 */
[----:B-1----:R-:W-:-:S04]  /*03b0*/  FMUL R9, R16, R9 ;  /* 0x0000000910097220 */ /* 0x002fc80000400000 */
[----:B------:R-:W-:Y:S01]  /*03c0*/  FMUL R9, R2, R9 ;  /* 0x0000000902097220 */ /* 0x000fe20000400000 */
[----:B0-----:R-:W-:-:S03]  /*03d0*/  FMUL R8, R17, R8 ;  /* 0x0000000811087220 */ /* 0x001fc60000400000 */
[----:B--2---:R-:W-:Y:S01]  /*03e0*/  FFMA R9, R9, R12, R10 ;  /* 0x0000000c09097223 */ /* 0x004fe2000000000a */
[----:B------:R-:W-:-:S03]  /*03f0*/  FMUL R8, R3, R8 ;  /* 0x0000000803087220 */ /* 0x000fc60000400000 */
[----:B---3--:R-:W-:Y:S01]  /*0400*/  FADD R14, R9, R14 ;  /* 0x0000000e090e7221 */ /* 0x008fe20000000000 */
[----:B------:R-:W-:-:S04]  /*0410*/  FFMA R8, R8, R13, R11 ;  /* 0x0000000d08087223 */ /* 0x000fc8000000000b */
[----:B------:R-:W-:Y:S01]  /*0420*/  FADD R15, R8, R15 ;  /* 0x0000000f080f7221 */ /* 0x000fe20000000000 */
[----:B------:R-:W-:Y:S06]  /*0430*/  @P4 EXIT ;  /* 0x000000000000494d */ /* 0x000fec0003800000 */
[----:B------:R-:W-:Y:S01]  /*0440*/  STG.E.64 desc[UR4][R6.64], R14 ;  /* 0x0000000e06007986 */ /* 0x000fe2000c101b04 */
[----:B------:R-:W-:Y:S05]  /*0450*/  EXIT ;  /* 0x000000000000794d */ /* 0x000fea0003800000 */
.L_x_0:
[----:B------:R-:W-:-:S00]  /*0460*/  BRA `(.L_x_0) ;  /* 0xfffffffc00fc7947 */ /* 0x000fc0000383ffff */
[----:B------:R-:W-:-:S00]  /*0470*/  NOP ;  /* 0x0000000000007918 */ /* 0x000fc00000000000 */
        /* <DEDUP_REMOVED lines=8> */
.L_x_1:


//--------------------- .nv.global.init           --------------------------
	.section	.nv.global.init,"aw",@progbits
.nv.global.init:
	.type		_$_str,@object
	.size		_$_str,(_$_str_$_2 - _$_str)
_$_str:
        /*0000*/ 	.byte	0x5f, 0x5f, 0x43, 0x55, 0x44, 0x41, 0x5f, 0x46, 0x54, 0x5a, 0x00
	.type		_$_str_$_2,@object
	.size		_$_str_$_2,(.L_1 - _$_str_$_2)
_$_str_$_2:
        /*000b*/ 	.byte	0x5f, 0x5f, 0x43, 0x55, 0x44, 0x41, 0x5f, 0x50, 0x52, 0x45, 0x43, 0x5f, 0x53, 0x51, 0x52, 0x54
        /*001b*/ 	.byte	0x00
.L_1:


//--------------------- .nv.constant0.triton_poi_fused__native_batch_norm_legit_no_training_add_57 --------------------------
	.section	.nv.constant0.triton_poi_fused__native_batch_norm_legit_no_training_add_57,"a",@progbits
	.sectionflags	@""
	.align	4
.nv.constant0.triton_poi_fused__native_batch_norm_legit_no_training_add_57:
	.zero		588
